//
// Generated by NVIDIA NVVM Compiler
//
// Compiler Build ID: CL-36424714
// Cuda compilation tools, release 13.0, V13.0.88
// Based on NVVM 20.0.0
//

.version 9.0
.target sm_100
.address_size 64

	// .globl	threshold

.visible .entry threshold(
	.param .u64 .ptr .align 1 threshold_param_0,
	.param .u64 .ptr .align 1 threshold_param_1,
	.param .u32 threshold_param_2,
	.param .u32 threshold_param_3,
	.param .u32 threshold_param_4
)
{
	.reg .pred 	%p<7>;
	.reg .b16 	%rs<3>;
	.reg .b32 	%r<19>;
	.reg .b64 	%rd<11>;

	ld.param.u64 	%rd2, [threshold_param_0];
	ld.param.u64 	%rd3, [threshold_param_1];
	ld.param.u32 	%r3, [threshold_param_2];
	ld.param.u32 	%r5, [threshold_param_3];
	ld.param.u32 	%r2, [threshold_param_4];
	cvta.to.global.u64 	%rd1, %rd3;
	mov.u32 	%r7, %tid.x;
	mov.u32 	%r8, %ctaid.x;
	mov.u32 	%r9, %ntid.x;
	mad.lo.s32 	%r10, %r8, %r9, %r7;
	mov.u32 	%r11, %tid.y;
	mov.u32 	%r12, %ctaid.y;
	mov.u32 	%r13, %ntid.y;
	mad.lo.s32 	%r14, %r12, %r13, %r11;
	mad.lo.s32 	%r16, %r3, %r14, %r10;
	setp.ge.s32 	%p1, %r10, %r3;
	setp.ge.s32 	%p2, %r14, %r5;
	or.pred  	%p3, %p1, %p2;
	mul.lo.s32 	%r17, %r5, %r3;
	setp.ge.s32 	%p4, %r16, %r17;
	or.pred  	%p5, %p3, %p4;
	@%p5 bra 	$L__BB0_4;
	cvta.to.global.u64 	%rd4, %rd2;
	cvt.s64.s32 	%rd5, %r16;
	add.s64 	%rd6, %rd4, %rd5;
	ld.global.u8 	%r18, [%rd6];
	setp.ge.s32 	%p6, %r2, %r18;
	@%p6 bra 	$L__BB0_3;
	add.s64 	%rd10, %rd1, %rd5;
	mov.b16 	%rs2, 255;
	st.global.u8 	[%rd10], %rs2;
	bra.uni 	$L__BB0_4;
$L__BB0_3:
	add.s64 	%rd8, %rd1, %rd5;
	mov.b16 	%rs1, 0;
	st.global.u8 	[%rd8], %rs1;
$L__BB0_4:
	ret;

}
	// .globl	multi_threshold
.visible .entry multi_threshold(
	.param .u64 .ptr .align 1 multi_threshold_param_0,
	.param .u64 .ptr .align 1 multi_threshold_param_1,
	.param .u32 multi_threshold_param_2,
	.param .u32 multi_threshold_param_3,
	.param .u32 multi_threshold_param_4,
	.param .u32 multi_threshold_param_5
)
{
	.reg .pred 	%p<9>;
	.reg .b16 	%rs<3>;
	.reg .b32 	%r<20>;
	.reg .b64 	%rd<11>;

	ld.param.u64 	%rd2, [multi_threshold_param_0];
	ld.param.u64 	%rd3, [multi_threshold_param_1];
	ld.param.u32 	%r4, [multi_threshold_param_2];
	ld.param.u32 	%r6, [multi_threshold_param_3];
	ld.param.u32 	%r2, [multi_threshold_param_4];
	ld.param.u32 	%r3, [multi_threshold_param_5];
	cvta.to.global.u64 	%rd1, %rd3;
	mov.u32 	%r8, %tid.x;
	mov.u32 	%r9, %ctaid.x;
	mov.u32 	%r10, %ntid.x;
	mad.lo.s32 	%r11, %r9, %r10, %r8;
	mov.u32 	%r12, %tid.y;
	mov.u32 	%r13, %ctaid.y;
	mov.u32 	%r14, %ntid.y;
	mad.lo.s32 	%r15, %r13, %r14, %r12;
	mad.lo.s32 	%r17, %r4, %r15, %r11;
	setp.ge.s32 	%p1, %r11, %r4;
	setp.ge.s32 	%p2, %r15, %r6;
	or.pred  	%p3, %p1, %p2;
	mul.lo.s32 	%r18, %r6, %r4;
	setp.ge.s32 	%p4, %r17, %r18;
	or.pred  	%p5, %p3, %p4;
	@%p5 bra 	$L__BB1_4;
	cvta.to.global.u64 	%rd4, %rd2;
	cvt.s64.s32 	%rd5, %r17;
	add.s64 	%rd6, %rd4, %rd5;
	ld.global.u8 	%r19, [%rd6];
	setp.gt.s32 	%p6, %r2, %r19;
	setp.lt.s32 	%p7, %r3, %r19;
	or.pred  	%p8, %p6, %p7;
	@%p8 bra 	$L__BB1_3;
	add.s64 	%rd10, %rd1, %rd5;
	mov.b16 	%rs2, 255;
	st.global.u8 	[%rd10], %rs2;
	bra.uni 	$L__BB1_4;
$L__BB1_3:
	add.s64 	%rd8, %rd1, %rd5;
	mov.b16 	%rs1, 0;
	st.global.u8 	[%rd8], %rs1;
$L__BB1_4:
	ret;

}


// ===== COMPILED SASS (sm_100) =====

	.target	sm_100

	.elftype	@"ET_EXEC"


//--------------------- .note.nv.tkinfo           --------------------------
	.section	.note.nv.tkinfo,"",@"SHT_NOTE"
	.sectionflags	@"SHF_NOTE_NV_TKINFO"
	.tkinfo
        /*0018*/ 	.word	0x00000002
        /*0030*/ 	.string	""
        /*0030*/ 	.string	"ptxas"
        /*0030*/ 	.string	"Cuda compilation tools, release 13.0, V13.0.88"
        /*0030*/ 	.string	"Build cuda_13.0.r13.0/compiler.36424714_0"
        /*0030*/ 	.string	"-arch sm_100 -m 64 "



//--------------------- .note.nv.cuinfo           --------------------------
	.section	.note.nv.cuinfo,"",@"SHT_NOTE"
	.sectionflags	@"SHF_NOTE_NV_CUINFO"
        /*0018*/ 	.short	0x0002
        /*001a*/ 	.short	0x0064
        /*001c*/ 	.short	0x0082
	.zero		2


//--------------------- .nv.info                  --------------------------
	.section	.nv.info,"",@"SHT_CUDA_INFO"
	.align	4


	//----- nvinfo : EIATTR_REGCOUNT
	.align		4
        /*0000*/ 	.byte	0x04, 0x2f
        /*0002*/ 	.short	(.L_1 - .L_0)
	.align		4
.L_0:
        /*0004*/ 	.word	index@(threshold)
        /*0008*/ 	.word	0x0000000a


	//----- nvinfo : EIATTR_FRAME_SIZE
	.align		4
.L_1:
        /*000c*/ 	.byte	0x04, 0x11
        /*000e*/ 	.short	(.L_3 - .L_2)
	.align		4
.L_2:
        /*0010*/ 	.word	index@(threshold)
        /*0014*/ 	.word	0x00000000


	//----- nvinfo : EIATTR_REGCOUNT
	.align		4
.L_3:
        /*0018*/ 	.byte	0x04, 0x2f
        /*001a*/ 	.short	(.L_5 - .L_4)
	.align		4
.L_4:
        /*001c*/ 	.word	index@(multi_threshold)
        /*0020*/ 	.word	0x0000000a


	//----- nvinfo : EIATTR_FRAME_SIZE
	.align		4
.L_5:
        /*0024*/ 	.byte	0x04, 0x11
        /*0026*/ 	.short	(.L_7 - .L_6)
	.align		4
.L_6:
        /*0028*/ 	.word	index@(multi_threshold)
        /*002c*/ 	.word	0x00000000


	//----- nvinfo : EIATTR_MIN_STACK_SIZE
	.align		4
.L_7:
        /*0030*/ 	.byte	0x04, 0x12
        /*0032*/ 	.short	(.L_9 - .L_8)
	.align		4
.L_8:
        /*0034*/ 	.word	index@(multi_threshold)
        /*0038*/ 	.word	0x00000000


	//----- nvinfo : EIATTR_MIN_STACK_SIZE
	.align		4
.L_9:
        /*003c*/ 	.byte	0x04, 0x12
        /*003e*/ 	.short	(.L_11 - .L_10)
	.align		4
.L_10:
        /*0040*/ 	.word	index@(threshold)
        /*0044*/ 	.word	0x00000000
.L_11:


//--------------------- .nv.compat                --------------------------
	.section	.nv.compat,"",@"SHT_CUDA_COMPAT_INFO"
	.align	4
        /*0000*/ 	.byte	0x02, 0x09, 0x00, 0x00, 0x02, 0x02, 0x01, 0x00, 0x02, 0x05, 0x05, 0x00, 0x03, 0x07, 0x01, 0x01
        /*0010*/ 	.byte	0x02, 0x03, 0x00, 0x00, 0x02, 0x06, 0x01, 0x00, 0x04, 0x0b, 0x08, 0x00, 0x09, 0x00, 0x00, 0x00
        /*0020*/ 	.byte	0x00, 0x00, 0x00, 0x00


//--------------------- .nv.info.multi_threshold  --------------------------
	.section	.nv.info.multi_threshold,"",@"SHT_CUDA_INFO"
	.sectionflags	@""
	.align	4


	//----- nvinfo : EIATTR_CUDA_API_VERSION
	.align		4
        /*0000*/ 	.byte	0x04, 0x37
        /*0002*/ 	.short	(.L_13 - .L_12)
.L_12:
        /*0004*/ 	.word	0x00000082


	//----- nvinfo : EIATTR_KPARAM_INFO
	.align		4
.L_13:
        /*0008*/ 	.byte	0x04, 0x17
        /*000a*/ 	.short	(.L_15 - .L_14)
.L_14:
        /*000c*/ 	.word	0x00000000
        /*0010*/ 	.short	0x0005
        /*0012*/ 	.short	0x001c
        /*0014*/ 	.byte	0x00, 0xf0, 0x11, 0x00


	//----- nvinfo : EIATTR_KPARAM_INFO
	.align		4
.L_15:
        /*0018*/ 	.byte	0x04, 0x17
        /*001a*/ 	.short	(.L_17 - .L_16)
.L_16:
        /*001c*/ 	.word	0x00000000
        /*0020*/ 	.short	0x0004
        /*0022*/ 	.short	0x0018
        /*0024*/ 	.byte	0x00, 0xf0, 0x11, 0x00


	//----- nvinfo : EIATTR_KPARAM_INFO
	.align		4
.L_17:
        /*0028*/ 	.byte	0x04, 0x17
        /*002a*/ 	.short	(.L_19 - .L_18)
.L_18:
        /*002c*/ 	.word	0x00000000
        /*0030*/ 	.short	0x0003
        /*0032*/ 	.short	0x0014
        /*0034*/ 	.byte	0x00, 0xf0, 0x11, 0x00


	//----- nvinfo : EIATTR_KPARAM_INFO
	.align		4
.L_19:
        /*0038*/ 	.byte	0x04, 0x17
        /*003a*/ 	.short	(.L_21 - .L_20)
.L_20:
        /*003c*/ 	.word	0x00000000
        /*0040*/ 	.short	0x0002
        /*0042*/ 	.short	0x0010
        /*0044*/ 	.byte	0x00, 0xf0, 0x11, 0x00


	//----- nvinfo : EIATTR_KPARAM_INFO
	.align		4
.L_21:
        /*0048*/ 	.byte	0x04, 0x17
        /*004a*/ 	.short	(.L_23 - .L_22)
.L_22:
        /*004c*/ 	.word	0x00000000
        /*0050*/ 	.short	0x0001
        /*0052*/ 	.short	0x0008
        /*0054*/ 	.byte	0x00, 0xf5, 0x21, 0x00


	//----- nvinfo : EIATTR_KPARAM_INFO
	.align		4
.L_23:
        /*0058*/ 	.byte	0x04, 0x17
        /*005a*/ 	.short	(.L_25 - .L_24)
.L_24:
        /*005c*/ 	.word	0x00000000
        /*0060*/ 	.short	0x0000
        /*0062*/ 	.short	0x0000
        /*0064*/ 	.byte	0x00, 0xf5, 0x21, 0x00


	//----- nvinfo : EIATTR_SPARSE_MMA_MASK
	.align		4
.L_25:
        /*0068*/ 	.byte	0x03, 0x50
        /*006a*/ 	.short	0x0000


	//----- nvinfo : EIATTR_MAXREG_COUNT
	.align		4
        /*006c*/ 	.byte	0x03, 0x1b
        /*006e*/ 	.short	0x00ff


	//----- nvinfo : EIATTR_MERCURY_ISA_VERSION
	.align		4
        /*0070*/ 	.byte	0x03, 0x5f
        /*0072*/ 	.short	0x0101


	//----- nvinfo : EIATTR_VRC_CTA_INIT_COUNT
	.align		4
        /*0074*/ 	.byte	0x02, 0x4a
	.zero		1
	.zero		1


	//----- nvinfo : EIATTR_EXIT_INSTR_OFFSETS
	.align		4
        /*0078*/ 	.byte	0x04, 0x1c
        /*007a*/ 	.short	(.L_27 - .L_26)


	//   ....[0]....
.L_26:
        /*007c*/ 	.word	0x000000f0


	//   ....[1]....
        /*0080*/ 	.word	0x000001f0


	//   ....[2]....
        /*0084*/ 	.word	0x00000240


	//----- nvinfo : EIATTR_CBANK_PARAM_SIZE
	.align		4
.L_27:
        /*0088*/ 	.byte	0x03, 0x19
        /*008a*/ 	.short	0x0020


	//----- nvinfo : EIATTR_PARAM_CBANK
	.align		4
        /*008c*/ 	.byte	0x04, 0x0a
        /*008e*/ 	.short	(.L_29 - .L_28)
	.align		4
.L_28:
        /*0090*/ 	.word	index@(.nv.constant0.multi_threshold)
        /*0094*/ 	.short	0x0380
        /*0096*/ 	.short	0x0020


	//----- nvinfo : EIATTR_SW_WAR
	.align		4
.L_29:
        /*0098*/ 	.byte	0x04, 0x36
        /*009a*/ 	.short	(.L_31 - .L_30)
.L_30:
        /*009c*/ 	.word	0x00000008
.L_31:


//--------------------- .nv.info.threshold        --------------------------
	.section	.nv.info.threshold,"",@"SHT_CUDA_INFO"
	.sectionflags	@""
	.align	4


	//----- nvinfo : EIATTR_CUDA_API_VERSION
	.align		4
        /*0000*/ 	.byte	0x04, 0x37
        /*0002*/ 	.short	(.L_33 - .L_32)
.L_32:
        /*0004*/ 	.word	0x00000082


	//----- nvinfo : EIATTR_KPARAM_INFO
	.align		4
.L_33:
        /*0008*/ 	.byte	0x04, 0x17
        /*000a*/ 	.short	(.L_35 - .L_34)
.L_34:
        /*000c*/ 	.word	0x00000000
        /*0010*/ 	.short	0x0004
        /*0012*/ 	.short	0x0018
        /*0014*/ 	.byte	0x00, 0xf0, 0x11, 0x00


	//----- nvinfo : EIATTR_KPARAM_INFO
	.align		4
.L_35:
        /*0018*/ 	.byte	0x04, 0x17
        /*001a*/ 	.short	(.L_37 - .L_36)
.L_36:
        /*001c*/ 	.word	0x00000000
        /*0020*/ 	.short	0x0003
        /*0022*/ 	.short	0x0014
        /*0024*/ 	.byte	0x00, 0xf0, 0x11, 0x00


	//----- nvinfo : EIATTR_KPARAM_INFO
	.align		4
.L_37:
        /*0028*/ 	.byte	0x04, 0x17
        /*002a*/ 	.short	(.L_39 - .L_38)
.L_38:
        /*002c*/ 	.word	0x00000000
        /*0030*/ 	.short	0x0002
        /*0032*/ 	.short	0x0010
        /*0034*/ 	.byte	0x00, 0xf0, 0x11, 0x00


	//----- nvinfo : EIATTR_KPARAM_INFO
	.align		4
.L_39:
        /*0038*/ 	.byte	0x04, 0x17
        /*003a*/ 	.short	(.L_41 - .L_40)
.L_40:
        /*003c*/ 	.word	0x00000000
        /*0040*/ 	.short	0x0001
        /*0042*/ 	.short	0x0008
        /*0044*/ 	.byte	0x00, 0xf5, 0x21, 0x00


	//----- nvinfo : EIATTR_KPARAM_INFO
	.align		4
.L_41:
        /*0048*/ 	.byte	0x04, 0x17
        /*004a*/ 	.short	(.L_43 - .L_42)
.L_42:
        /*004c*/ 	.word	0x00000000
        /*0050*/ 	.short	0x0000
        /*0052*/ 	.short	0x0000
        /*0054*/ 	.byte	0x00, 0xf5, 0x21, 0x00


	//----- nvinfo : EIATTR_SPARSE_MMA_MASK
	.align		4
.L_43:
        /*0058*/ 	.byte	0x03, 0x50
        /*005a*/ 	.short	0x0000


	//----- nvinfo : EIATTR_MAXREG_COUNT
	.align		4
        /*005c*/ 	.byte	0x03, 0x1b
        /*005e*/ 	.short	0x00ff


	//----- nvinfo : EIATTR_MERCURY_ISA_VERSION
	.align		4
        /*0060*/ 	.byte	0x03, 0x5f
        /*0062*/ 	.short	0x0101


	//----- nvinfo : EIATTR_VRC_CTA_INIT_COUNT
	.align		4
        /*0064*/ 	.byte	0x02, 0x4a
	.zero		1
	.zero		1


	//----- nvinfo : EIATTR_EXIT_INSTR_OFFSETS
	.align		4
        /*0068*/ 	.byte	0x04, 0x1c
        /*006a*/ 	.short	(.L_45 - .L_44)


	//   ....[0]....
.L_44:
        /*006c*/ 	.word	0x000000f0


	//   ....[1]....
        /*0070*/ 	.word	0x000001e0


	//   ....[2]....
        /*0074*/ 	.word	0x00000230


	//----- nvinfo : EIATTR_CBANK_PARAM_SIZE
	.align		4
.L_45:
        /*0078*/ 	.byte	0x03, 0x19
        /*007a*/ 	.short	0x001c


	//----- nvinfo : EIATTR_PARAM_CBANK
	.align		4
        /*007c*/ 	.byte	0x04, 0x0a
        /*007e*/ 	.short	(.L_47 - .L_46)
	.align		4
.L_46:
        /*0080*/ 	.word	index@(.nv.constant0.threshold)
        /*0084*/ 	.short	0x0380
        /*0086*/ 	.short	0x001c


	//----- nvinfo : EIATTR_SW_WAR
	.align		4
.L_47:
        /*0088*/ 	.byte	0x04, 0x36
        /*008a*/ 	.short	(.L_49 - .L_48)
.L_48:
        /*008c*/ 	.word	0x00000008
.L_49:


//--------------------- .nv.callgraph             --------------------------
	.section	.nv.callgraph,"",@"SHT_CUDA_CALLGRAPH"
	.align	4
	.sectionentsize	8
	.align		4
        /*0000*/ 	.word	0x00000000
	.align		4
        /*0004*/ 	.word	0xffffffff
	.align		4
        /*0008*/ 	.word	0x00000000
	.align		4
        /*000c*/ 	.word	0xfffffffe
	.align		4
        /*0010*/ 	.word	0x00000000
	.align		4
        /*0014*/ 	.word	0xfffffffd
	.align		4
        /*0018*/ 	.word	0x00000000
	.align		4
        /*001c*/ 	.word	0xfffffffc


//--------------------- .text.multi_threshold     --------------------------
	.section	.text.multi_threshold,"ax",@progbits
	.align	128
        .global         multi_threshold
        .type           multi_threshold,@function
        .size           multi_threshold,(.L_x_2 - multi_threshold)
        .other          multi_threshold,@"STO_CUDA_ENTRY STV_DEFAULT"
multi_threshold:
.text.multi_threshold:
[----:B------:R-:W-:Y:S01]  /*0000*/  LDC R1, c[0x0][0x37c] ;  /* 0x0000df00ff017b82 */ /* 0x000fe20000000800 */
[----:B------:R-:W0:Y:S07]  /*0010*/  S2R R3, SR_TID.Y ;  /* 0x0000000000037919 */ /* 0x000e2e0000002200 */
[----:B------:R-:W1:Y:S01]  /*0020*/  LDC R5, c[0x0][0x360] ;  /* 0x0000d800ff057b82 */ /* 0x000e620000000800 */
[----:B------:R-:W2:Y:S01]  /*0030*/  LDCU.64 UR6, c[0x0][0x390] ;  /* 0x00007200ff0677ac */ /* 0x000ea20008000a00 */
[----:B------:R-:W1:Y:S06]  /*0040*/  S2R R0, SR_TID.X ;  /* 0x0000000000007919 */ /* 0x000e6c0000002100 */
[----:B------:R-:W0:Y:S08]  /*0050*/  S2UR UR5, SR_CTAID.Y ;  /* 0x00000000000579c3 */ /* 0x000e300000002600 */
[----:B------:R-:W0:Y:S08]  /*0060*/  LDC R2, c[0x0][0x364] ;  /* 0x0000d900ff027b82 */ /* 0x000e300000000800 */
[----:B------:R-:W1:Y:S01]  /*0070*/  S2UR UR4, SR_CTAID.X ;  /* 0x00000000000479c3 */ /* 0x000e620000002500 */
[----:B0-----:R-:W-:-:S05]  /*0080*/  IMAD R3, R2, UR5, R3 ;  /* 0x0000000502037c24 */ /* 0x001fca000f8e0203 */
[----:B--2---:R-:W-:Y:S01]  /*0090*/  ISETP.GE.AND P0, PT, R3, UR7, PT ;  /* 0x0000000703007c0c */ /* 0x004fe2000bf06270 */
[----:B-1----:R-:W-:Y:S01]  /*00a0*/  IMAD R0, R5, UR4, R0 ;  /* 0x0000000405007c24 */ /* 0x002fe2000f8e0200 */
[----:B------:R-:W-:-:S03]  /*00b0*/  UIMAD UR4, UR6, UR7, URZ ;  /* 0x00000007060472a4 */ /* 0x000fc6000f8e02ff */
[----:B------:R-:W-:Y:S01]  /*00c0*/  IMAD R7, R3, UR6, R0 ;  /* 0x0000000603077c24 */ /* 0x000fe2000f8e0200 */
[----:B------:R-:W-:-:S04]  /*00d0*/  ISETP.GE.OR P0, PT, R0, UR6, P0 ;  /* 0x0000000600007c0c */ /* 0x000fc80008706670 */
[----:B------:R-:W-:-:S13]  /*00e0*/  ISETP.GE.OR P0, PT, R7, UR4, P0 ;  /* 0x0000000407007c0c */ /* 0x000fda0008706670 */
[----:B------:R-:W-:Y:S05]  /*00f0*/  @P0 EXIT ;  /* 0x000000000000094d */ /* 0x000fea0003800000 */
[----:B------:R-:W0:Y:S01]  /*0100*/  LDCU.64 UR6, c[0x0][0x380] ;  /* 0x00007000ff0677ac */ /* 0x000e220008000a00 */
[----:B------:R-:W-:Y:S01]  /*0110*/  SHF.R.S32.HI R0, RZ, 0x1f, R7 ;  /* 0x0000001fff007819 */ /* 0x000fe20000011407 */
[----:B------:R-:W1:Y:S01]  /*0120*/  LDCU.64 UR4, c[0x0][0x358] ;  /* 0x00006b00ff0477ac */ /* 0x000e620008000a00 */
[----:B0-----:R-:W-:-:S04]  /*0130*/  IADD3 R2, P0, PT, R7, UR6, RZ ;  /* 0x0000000607027c10 */ /* 0x001fc8000ff1e0ff */
[----:B------:R-:W-:Y:S01]  /*0140*/  IADD3.X R3, PT, PT, R0, UR7, RZ, P0, !PT ;  /* 0x0000000700037c10 */ /* 0x000fe200087fe4ff */
[----:B------:R-:W0:Y:S04]  /*0150*/  LDCU.64 UR6, c[0x0][0x398] ;  /* 0x00007300ff0677ac */ /* 0x000e280008000a00 */
[----:B-1----:R-:W0:Y:S01]  /*0160*/  LDG.E.U8 R2, desc[UR4][R2.64] ;  /* 0x0000000402027981 */ /* 0x002e22000c1e1100 */
[----:B------:R-:W-:Y:S01]  /*0170*/  IMAD.MOV.U32 R6, RZ, RZ, 0xff ;  /* 0x000000ffff067424 */ /* 0x000fe200078e00ff */
[----:B0-----:R-:W-:-:S04]  /*0180*/  ISETP.GT.AND P0, PT, R2, UR7, PT ;  /* 0x0000000702007c0c */ /* 0x001fc8000bf04270 */
[----:B------:R-:W-:-:S13]  /*0190*/  ISETP.LT.OR P0, PT, R2, UR6, P0 ;  /* 0x0000000602007c0c */ /* 0x000fda0008701670 */
[----:B------:R-:W0:Y:S01]  /*01a0*/  @!P0 LDC.64 R4, c[0x0][0x388] ;  /* 0x0000e200ff048b82 */ /* 0x000e220000000a00 */
[----:B------:R-:W-:Y:S02]  /*01b0*/  @!P0 PRMT R3, R6, 0x7610, R3 ;  /* 0x0000761006038816 */ /* 0x000fe40000000003 */
[----:B0-----:R-:W-:-:S05]  /*01c0*/  @!P0 IADD3 R4, P1, PT, R7, R4, RZ ;  /* 0x0000000407048210 */ /* 0x001fca0007f3e0ff */
[----:B------:R-:W-:-:S05]  /*01d0*/  @!P0 IMAD.X R5, R0, 0x1, R5, P1 ;  /* 0x0000000100058824 */ /* 0x000fca00008e0605 */
[----:B------:R0:W-:Y:S01]  /*01e0*/  @!P0 STG.E.U8 desc[UR4][R4.64], R3 ;  /* 0x0000000304008986 */ /* 0x0001e2000c101104 */
[----:B------:R-:W-:Y:S05]  /*01f0*/  @!P0 EXIT ;  /* 0x000000000000894d */ /* 0x000fea0003800000 */
[----:B------:R-:W1:Y:S02]  /*0200*/  LDCU.64 UR6, c[0x0][0x388] ;  /* 0x00007100ff0677ac */ /* 0x000e640008000a00 */
[----:B-1----:R-:W-:-:S04]  /*0210*/  IADD3 R2, P0, PT, R7, UR6, RZ ;  /* 0x0000000607027c10 */ /* 0x002fc8000ff1e0ff */
[----:B0-----:R-:W-:-:S05]  /*0220*/  IADD3.X R3, PT, PT, R0, UR7, RZ, P0, !PT ;  /* 0x0000000700037c10 */ /* 0x001fca00087fe4ff */
[----:B------:R-:W-:Y:S01]  /*0230*/  STG.E.U8 desc[UR4][R2.64], RZ ;  /* 0x000000ff02007986 */ /* 0x000fe2000c101104 */
[----:B------:R-:W-:Y:S05]  /*0240*/  EXIT ;  /* 0x000000000000794d */ /* 0x000fea0003800000 */
.L_x_0:
[----:B------:R-:W-:-:S00]  /*0250*/  BRA `(.L_x_0) ;  /* 0xfffffffc00fc7947 */ /* 0x000fc0000383ffff */
[----:B------:R-:W-:-:S00]  /*0260*/  NOP ;  /* 0x0000000000007918 */ /* 0x000fc00000000000 */
        /* <DEDUP_REMOVED lines=9> */
.L_x_2:


//--------------------- .text.threshold           --------------------------
	.section	.text.threshold,"ax",@progbits
	.align	128
        .global         threshold
        .type           threshold,@function
        .size           threshold,(.L_x_3 - threshold)
        .other          threshold,@"STO_CUDA_ENTRY STV_DEFAULT"
threshold:
.text.threshold:
        /* <DEDUP_REMOVED lines=19> */
[----:B0-----:R-:W-:Y:S01]  /*0130*/  IADD3 R2, P0, PT, R7, UR6, RZ ;  /* 0x0000000607027c10 */ /* 0x001fe2000ff1e0ff */
[----:B------:R-:W0:Y:S03]  /*0140*/  LDCU UR6, c[0x0][0x398] ;  /* 0x00007300ff0677ac */ /* 0x000e260008000800 */
[----:B------:R-:W-:-:S05]  /*0150*/  IADD3.X R3, PT, PT, R0, UR7, RZ, P0, !PT ;  /* 0x0000000700037c10 */ /* 0x000fca00087fe4ff */
[----:B-1----:R-:W0:Y:S01]  /*0160*/  LDG.E.U8 R2, desc[UR4][R2.64] ;  /* 0x0000000402027981 */ /* 0x002e22000c1e1100 */
[----:B------:R-:W-:Y:S01]  /*0170*/  IMAD.MOV.U32 R6, RZ, RZ, 0xff ;  /* 0x000000ffff067424 */ /* 0x000fe200078e00ff */
[----:B0-----:R-:W-:-:S13]  /*0180*/  ISETP.GT.AND P0, PT, R2, UR6, PT ;  /* 0x0000000602007c0c */ /* 0x001fda000bf04270 */
[----:B------:R-:W0:Y:S01]  /*0190*/  @P0 LDC.64 R4, c[0x0][0x388] ;  /* 0x0000e200ff040b82 */ /* 0x000e220000000a00 */
[----:B------:R-:W-:Y:S02]  /*01a0*/  @P0 PRMT R3, R6, 0x7610, R3 ;  /* 0x0000761006030816 */ /* 0x000fe40000000003 */
[----:B0-----:R-:W-:-:S05]  /*01b0*/  @P0 IADD3 R4, P1, PT, R7, R4, RZ ;  /* 0x0000000407040210 */ /* 0x001fca0007f3e0ff */
[----:B------:R-:W-:-:S05]  /*01c0*/  @P0 IMAD.X R5, R0, 0x1, R5, P1 ;  /* 0x0000000100050824 */ /* 0x000fca00008e0605 */
[----:B------:R0:W-:Y:S01]  /*01d0*/  @P0 STG.E.U8 desc[UR4][R4.64], R3 ;  /* 0x0000000304000986 */ /* 0x0001e2000c101104 */
[----:B------:R-:W-:Y:S05]  /*01e0*/  @P0 EXIT ;  /* 0x000000000000094d */ /* 0x000fea0003800000 */
[----:B------:R-:W1:Y:S02]  /*01f0*/  LDCU.64 UR6, c[0x0][0x388] ;  /* 0x00007100ff0677ac */ /* 0x000e640008000a00 */
[----:B-1----:R-:W-:-:S04]  /*0200*/  IADD3 R2, P0, PT, R7, UR6, RZ ;  /* 0x0000000607027c10 */ /* 0x002fc8000ff1e0ff */
[----:B0-----:R-:W-:-:S05]  /*0210*/  IADD3.X R3, PT, PT, R0, UR7, RZ, P0, !PT ;  /* 0x0000000700037c10 */ /* 0x001fca00087fe4ff */
[----:B------:R-:W-:Y:S01]  /*0220*/  STG.E.U8 desc[UR4][R2.64], RZ ;  /* 0x000000ff02007986 */ /* 0x000fe2000c101104 */
[----:B------:R-:W-:Y:S05]  /*0230*/  EXIT ;  /* 0x000000000000794d */ /* 0x000fea0003800000 */
.L_x_1:
        /* <DEDUP_REMOVED lines=12> */
.L_x_3:


//--------------------- .nv.shared.reserved.0     --------------------------
	.section	.nv.shared.reserved.0,"aw",@nobits
	.weak		__nv_reservedSMEM_offset_0_alias
	.size		__nv_reservedSMEM_offset_0_alias, 0, 64
	.other		__nv_reservedSMEM_offset_0_alias,@"STO_CUDA_RESERVED_SHARED STV_DEFAULT"
__nv_reservedSMEM_offset_0_alias:
	.zero		0
	.zero		64


//--------------------- .nv.constant0.multi_threshold --------------------------
	.section	.nv.constant0.multi_threshold,"a",@progbits
	.sectionflags	@""
	.align	4
.nv.constant0.multi_threshold:
	.zero		928


//--------------------- .nv.constant0.threshold   --------------------------
	.section	.nv.constant0.threshold,"a",@progbits
	.sectionflags	@""
	.align	4
.nv.constant0.threshold:
	.zero		924


//--------------------- SYMBOLS --------------------------

	.type		.nv.reservedSmem.offset0,@object
	.size		.nv.reservedSmem.offset0,0x4
